.version 8.0
.target sm_80
.address_size 64

	// .globl	broadcast

.visible .entry broadcast(
	.param .u64 .ptr .global .align 1 broadcast_param_0
)
{
	.reg .b32 	%r<15>;
	.reg .f32 	%f<3>;
	.reg .b64 	%rd<4>;

	ld.param.u64 	%rd1, [broadcast_param_0];
	mov.u32 	%r1, %ctaid.x;
	mov.u32 	%r2, %tid.x;
	shr.s32 	%r3, %r2, 31;
	xor.b32  	%r4, %r3, %r2;
	shr.s32 	%r5, %r4, 31;
	shr.u32 	%r6, %r5, 28;
	add.s32 	%r7, %r4, %r6;
	shr.u32 	%r8, %r7, 4;
	xor.b32  	%r9, %r8, %r3;
	and.b32  	%r10, %r2, 15;
	shl.b32 	%r11, %r9, 8;
	shl.b32 	%r12, %r1, 4;
	add.s32 	%r13, %r11, %r12;
	or.b32  	%r14, %r13, %r10;
	mul.wide.s32 	%rd2, %r14, 4;
	add.s64 	%rd3, %rd1, %rd2;
	ld.global.f32 	%f1, [%rd3];
	shfl.sync.idx.b32	%f2, %f1, 0, 15, 65535;
	st.global.f32 	[%rd3], %f2;
	ret;

}



// ===== COMPILED SASS (sm_100) =====

	.target	sm_100

	.elftype	@"ET_EXEC"


//--------------------- .note.nv.tkinfo           --------------------------
	.section	.note.nv.tkinfo,"",@"SHT_NOTE"
	.sectionflags	@"SHF_NOTE_NV_TKINFO"
	.tkinfo
        /*0018*/ 	.word	0x00000002
        /*0030*/ 	.string	""
        /*0030*/ 	.string	"ptxas"
        /*0030*/ 	.string	"Cuda compilation tools, release 13.0, V13.0.88"
        /*0030*/ 	.string	"Build cuda_13.0.r13.0/compiler.36424714_0"
        /*0030*/ 	.string	"-arch sm_100 "



//--------------------- .note.nv.cuinfo           --------------------------
	.section	.note.nv.cuinfo,"",@"SHT_NOTE"
	.sectionflags	@"SHF_NOTE_NV_CUINFO"
        /*0018*/ 	.short	0x0002
        /*001a*/ 	.short	0x0050
        /*001c*/ 	.short	0x0082
	.zero		2


//--------------------- .nv.info                  --------------------------
	.section	.nv.info,"",@"SHT_CUDA_INFO"
	.align	4


	//----- nvinfo : EIATTR_REGCOUNT
	.align		4
        /*0000*/ 	.byte	0x04, 0x2f
        /*0002*/ 	.short	(.L_1 - .L_0)
	.align		4
.L_0:
        /*0004*/ 	.word	index@(broadcast)
        /*0008*/ 	.word	0x0000000a


	//----- nvinfo : EIATTR_FRAME_SIZE
	.align		4
.L_1:
        /*000c*/ 	.byte	0x04, 0x11
        /*000e*/ 	.short	(.L_3 - .L_2)
	.align		4
.L_2:
        /*0010*/ 	.word	index@(broadcast)
        /*0014*/ 	.word	0x00000000


	//----- nvinfo : EIATTR_MIN_STACK_SIZE
	.align		4
.L_3:
        /*0018*/ 	.byte	0x04, 0x12
        /*001a*/ 	.short	(.L_5 - .L_4)
	.align		4
.L_4:
        /*001c*/ 	.word	index@(broadcast)
        /*0020*/ 	.word	0x00000000
.L_5:


//--------------------- .nv.compat                --------------------------
	.section	.nv.compat,"",@"SHT_CUDA_COMPAT_INFO"
	.align	4
        /*0000*/ 	.byte	0x02, 0x09, 0x00, 0x00, 0x02, 0x02, 0x01, 0x00, 0x02, 0x05, 0x05, 0x00, 0x03, 0x07, 0x01, 0x01
        /*0010*/ 	.byte	0x02, 0x03, 0x00, 0x00, 0x02, 0x06, 0x01, 0x00, 0x04, 0x0b, 0x08, 0x00, 0x09, 0x00, 0x00, 0x00
        /*0020*/ 	.byte	0x00, 0x00, 0x00, 0x00


//--------------------- .nv.info.broadcast        --------------------------
	.section	.nv.info.broadcast,"",@"SHT_CUDA_INFO"
	.sectionflags	@""
	.align	4


	//----- nvinfo : EIATTR_CUDA_API_VERSION
	.align		4
        /*0000*/ 	.byte	0x04, 0x37
        /*0002*/ 	.short	(.L_7 - .L_6)
.L_6:
        /*0004*/ 	.word	0x00000082


	//----- nvinfo : EIATTR_KPARAM_INFO
	.align		4
.L_7:
        /*0008*/ 	.byte	0x04, 0x17
        /*000a*/ 	.short	(.L_9 - .L_8)
.L_8:
        /*000c*/ 	.word	0x00000000
        /*0010*/ 	.short	0x0000
        /*0012*/ 	.short	0x0000
        /*0014*/ 	.byte	0x00, 0xf4, 0x21, 0x00


	//----- nvinfo : EIATTR_SPARSE_MMA_MASK
	.align		4
.L_9:
        /*0018*/ 	.byte	0x03, 0x50
        /*001a*/ 	.short	0x0000


	//----- nvinfo : EIATTR_MAXREG_COUNT
	.align		4
        /*001c*/ 	.byte	0x03, 0x1b
        /*001e*/ 	.short	0x00ff


	//----- nvinfo : EIATTR_MERCURY_ISA_VERSION
	.align		4
        /*0020*/ 	.byte	0x03, 0x5f
        /*0022*/ 	.short	0x0101


	//----- nvinfo : EIATTR_COOP_GROUP_MASK_REGIDS
	.align		4
        /*0024*/ 	.byte	0x04, 0x29
        /*0026*/ 	.short	(.L_11 - .L_10)


	//   ....[0]....
.L_10:
        /*0028*/ 	.word	0x05000005


	//----- nvinfo : EIATTR_COOP_GROUP_INSTR_OFFSETS
	.align		4
.L_11:
        /*002c*/ 	.byte	0x04, 0x28
        /*002e*/ 	.short	(.L_13 - .L_12)


	//   ....[0]....
.L_12:
        /*0030*/ 	.word	0x00000110


	//----- nvinfo : EIATTR_VRC_CTA_INIT_COUNT
	.align		4
.L_13:
        /*0034*/ 	.byte	0x02, 0x4a
	.zero		1
	.zero		1


	//----- nvinfo : EIATTR_EXIT_INSTR_OFFSETS
	.align		4
        /*0038*/ 	.byte	0x04, 0x1c
        /*003a*/ 	.short	(.L_15 - .L_14)


	//   ....[0]....
.L_14:
        /*003c*/ 	.word	0x00000130


	//----- nvinfo : EIATTR_CBANK_PARAM_SIZE
	.align		4
.L_15:
        /*0040*/ 	.byte	0x03, 0x19
        /*0042*/ 	.short	0x0008


	//----- nvinfo : EIATTR_PARAM_CBANK
	.align		4
        /*0044*/ 	.byte	0x04, 0x0a
        /*0046*/ 	.short	(.L_17 - .L_16)
	.align		4
.L_16:
        /*0048*/ 	.word	index@(.nv.constant0.broadcast)
        /*004c*/ 	.short	0x0380
        /*004e*/ 	.short	0x0008


	//----- nvinfo : EIATTR_SW_WAR
	.align		4
.L_17:
        /*0050*/ 	.byte	0x04, 0x36
        /*0052*/ 	.short	(.L_19 - .L_18)
.L_18:
        /*0054*/ 	.word	0x00000008
.L_19:


//--------------------- .nv.callgraph             --------------------------
	.section	.nv.callgraph,"",@"SHT_CUDA_CALLGRAPH"
	.align	4
	.sectionentsize	8
	.align		4
        /*0000*/ 	.word	0x00000000
	.align		4
        /*0004*/ 	.word	0xffffffff
	.align		4
        /*0008*/ 	.word	0x00000000
	.align		4
        /*000c*/ 	.word	0xfffffffe
	.align		4
        /*0010*/ 	.word	0x00000000
	.align		4
        /*0014*/ 	.word	0xfffffffd
	.align		4
        /*0018*/ 	.word	0x00000000
	.align		4
        /*001c*/ 	.word	0xfffffffc


//--------------------- .text.broadcast           --------------------------
	.section	.text.broadcast,"ax",@progbits
	.align	128
        .global         broadcast
        .type           broadcast,@function
        .size           broadcast,(.L_x_1 - broadcast)
        .other          broadcast,@"STO_CUDA_ENTRY STV_DEFAULT"
broadcast:
.text.broadcast:
[----:B------:R-:W-:Y:S01]  /*0000*/  LDC R1, c[0x0][0x37c] ;  /* 0x0000df00ff017b82 */ /* 0x000fe20000000800 */
[----:B------:R-:W0:Y:S07]  /*0010*/  S2R R7, SR_TID.X ;  /* 0x0000000000077919 */ /* 0x000e2e0000002100 */
[----:B------:R-:W1:Y:S01]  /*0020*/  S2UR UR6, SR_CTAID.X ;  /* 0x00000000000679c3 */ /* 0x000e620000002500 */
[----:B------:R-:W2:Y:S07]  /*0030*/  LDCU.64 UR4, c[0x0][0x358] ;  /* 0x00006b00ff0477ac */ /* 0x000eae0008000a00 */
[----:B------:R-:W3:Y:S01]  /*0040*/  LDC.64 R2, c[0x0][0x380] ;  /* 0x0000e000ff027b82 */ /* 0x000ee20000000a00 */
[----:B0-----:R-:W-:-:S04]  /*0050*/  SHF.R.S32.HI R0, RZ, 0x1f, R7 ;  /* 0x0000001fff007819 */ /* 0x001fc80000011407 */
[----:B------:R-:W-:-:S04]  /*0060*/  LOP3.LUT R4, R0, R7, RZ, 0x3c, !PT ;  /* 0x0000000700047212 */ /* 0x000fc800078e3cff */
[----:B------:R-:W-:-:S04]  /*0070*/  SHF.R.S32.HI R5, RZ, 0x1f, R4 ;  /* 0x0000001fff057819 */ /* 0x000fc80000011404 */
[----:B------:R-:W-:-:S04]  /*0080*/  LEA.HI R5, R5, R4, RZ, 0x4 ;  /* 0x0000000405057211 */ /* 0x000fc800078f20ff */
[----:B------:R-:W-:-:S04]  /*0090*/  SHF.R.U32.HI R5, RZ, 0x4, R5 ;  /* 0x00000004ff057819 */ /* 0x000fc80000011605 */
[----:B------:R-:W-:Y:S02]  /*00a0*/  LOP3.LUT R5, R5, R0, RZ, 0x3c, !PT ;  /* 0x0000000005057212 */ /* 0x000fe400078e3cff */
[----:B------:R-:W-:Y:S02]  /*00b0*/  LOP3.LUT R0, R7, 0xf, RZ, 0xc0, !PT ;  /* 0x0000000f07007812 */ /* 0x000fe400078ec0ff */
[----:B-1----:R-:W-:-:S05]  /*00c0*/  LEA R5, R5, UR6, 0x4 ;  /* 0x0000000605057c11 */ /* 0x002fca000f8e20ff */
[----:B------:R-:W-:-:S04]  /*00d0*/  IMAD.U32 R5, R5, 0x10, R0 ;  /* 0x0000001005057824 */ /* 0x000fc800078e0000 */
[----:B---3--:R-:W-:-:S05]  /*00e0*/  IMAD.WIDE R2, R5, 0x4, R2 ;  /* 0x0000000405027825 */ /* 0x008fca00078e0202 */
[----:B--2---:R-:W2:Y:S01]  /*00f0*/  LDG.E R0, desc[UR4][R2.64] ;  /* 0x0000000402007981 */ /* 0x004ea2000c1e1900 */
[----:B------:R-:W-:-:S06]  /*0100*/  IMAD.MOV.U32 R5, RZ, RZ, 0xffff ;  /* 0x0000ffffff057424 */ /* 0x000fcc00078e00ff */
[----:B--2---:R-:W0:Y:S04]  /*0110*/  SHFL.IDX PT, R5, R0, RZ, 0xf ;  /* 0x00000fff00057589 */ /* 0x004e2800000e0000 */
[----:B0-----:R-:W-:Y:S01]  /*0120*/  STG.E desc[UR4][R2.64], R5 ;  /* 0x0000000502007986 */ /* 0x001fe2000c101904 */
[----:B------:R-:W-:Y:S05]  /*0130*/  EXIT ;  /* 0x000000000000794d */ /* 0x000fea0003800000 */
.L_x_0:
[----:B------:R-:W-:-:S00]  /*0140*/  BRA `(.L_x_0) ;  /* 0xfffffffc00fc7947 */ /* 0x000fc0000383ffff */
[----:B------:R-:W-:-:S00]  /*0150*/  NOP ;  /* 0x0000000000007918 */ /* 0x000fc00000000000 */
        /* <DEDUP_REMOVED lines=10> */
.L_x_1:


//--------------------- .nv.shared.reserved.0     --------------------------
	.section	.nv.shared.reserved.0,"aw",@nobits
	.weak		__nv_reservedSMEM_offset_0_alias
	.size		__nv_reservedSMEM_offset_0_alias, 0, 64
	.other		__nv_reservedSMEM_offset_0_alias,@"STO_CUDA_RESERVED_SHARED STV_DEFAULT"
__nv_reservedSMEM_offset_0_alias:
	.zero		0
	.zero		64


//--------------------- .nv.constant0.broadcast   --------------------------
	.section	.nv.constant0.broadcast,"a",@progbits
	.sectionflags	@""
	.align	4
.nv.constant0.broadcast:
	.zero		904


//--------------------- SYMBOLS --------------------------

	.type		.nv.reservedSmem.offset0,@object
	.size		.nv.reservedSmem.offset0,0x4
